	.headerflags	@"EF_CUDA_TEXMODE_UNIFIED EF_CUDA_64BIT_ADDRESS EF_CUDA_SM86 EF_CUDA_VIRTUAL_SM(EF_CUDA_SM86)"
	.elftype	@"ET_EXEC"


//--------------------- .nv.info                  --------------------------
	.section	.nv.info,"",@"SHT_CUDA_INFO"
	.align	4


	//----- nvinfo : EIATTR_REGCOUNT
	.align		4
        /*0000*/ 	.byte	0x04, 0x2f
        /*0002*/ 	.short	(.L_1 - .L_0)
	.align		4
.L_0:
        /*0004*/ 	.word	index@(_Z28matrix_multiplication_kernelPKiS0_Piiii)
        /*0008*/ 	.word	0x00000024


	//----- nvinfo : EIATTR_MAX_STACK_SIZE
	.align		4
.L_1:
        /*000c*/ 	.byte	0x04, 0x23
        /*000e*/ 	.short	(.L_3 - .L_2)
	.align		4
.L_2:
        /*0010*/ 	.word	index@(_Z28matrix_multiplication_kernelPKiS0_Piiii)
        /*0014*/ 	.word	0x00000000


	//----- nvinfo : EIATTR_MIN_STACK_SIZE
	.align		4
.L_3:
        /*0018*/ 	.byte	0x04, 0x12
        /*001a*/ 	.short	(.L_5 - .L_4)
	.align		4
.L_4:
        /*001c*/ 	.word	index@(_Z28matrix_multiplication_kernelPKiS0_Piiii)
        /*0020*/ 	.word	0x00000000


	//----- nvinfo : EIATTR_FRAME_SIZE
	.align		4
.L_5:
        /*0024*/ 	.byte	0x04, 0x11
        /*0026*/ 	.short	(.L_7 - .L_6)
	.align		4
.L_6:
        /*0028*/ 	.word	index@(_Z28matrix_multiplication_kernelPKiS0_Piiii)
        /*002c*/ 	.word	0x00000000
.L_7:


//--------------------- .nv.info._Z28matrix_multiplication_kernelPKiS0_Piiii --------------------------
	.section	.nv.info._Z28matrix_multiplication_kernelPKiS0_Piiii,"",@"SHT_CUDA_INFO"
	.align	4


	//----- nvinfo : EIATTR_CUDA_API_VERSION
	.align		4
        /*0000*/ 	.byte	0x04, 0x37
        /*0002*/ 	.short	(.L_9 - .L_8)
.L_8:
        /*0004*/ 	.word	0x0000007a


	//----- nvinfo : EIATTR_SW2861232_WAR
	.align		4
.L_9:
        /*0008*/ 	.byte	0x01, 0x35
	.zero		2


	//----- nvinfo : EIATTR_PARAM_CBANK
	.align		4
        /*000c*/ 	.byte	0x04, 0x0a
        /*000e*/ 	.short	(.L_11 - .L_10)
	.align		4
.L_10:
        /*0010*/ 	.word	index@(.nv.constant0._Z28matrix_multiplication_kernelPKiS0_Piiii)
        /*0014*/ 	.short	0x0160
        /*0016*/ 	.short	0x0024


	//----- nvinfo : EIATTR_CBANK_PARAM_SIZE
	.align		4
.L_11:
        /*0018*/ 	.byte	0x03, 0x19
        /*001a*/ 	.short	0x0024


	//----- nvinfo : EIATTR_KPARAM_INFO
	.align		4
        /*001c*/ 	.byte	0x04, 0x17
        /*001e*/ 	.short	(.L_13 - .L_12)
.L_12:
        /*0020*/ 	.word	0x00000000
        /*0024*/ 	.short	0x0005
        /*0026*/ 	.short	0x0020
        /*0028*/ 	.byte	0x00, 0xf0, 0x11, 0x00


	//----- nvinfo : EIATTR_KPARAM_INFO
	.align		4
.L_13:
        /*002c*/ 	.byte	0x04, 0x17
        /*002e*/ 	.short	(.L_15 - .L_14)
.L_14:
        /*0030*/ 	.word	0x00000000
        /*0034*/ 	.short	0x0004
        /*0036*/ 	.short	0x001c
        /*0038*/ 	.byte	0x00, 0xf0, 0x11, 0x00


	//----- nvinfo : EIATTR_KPARAM_INFO
	.align		4
.L_15:
        /*003c*/ 	.byte	0x04, 0x17
        /*003e*/ 	.short	(.L_17 - .L_16)
.L_16:
        /*0040*/ 	.word	0x00000000
        /*0044*/ 	.short	0x0003
        /*0046*/ 	.short	0x0018
        /*0048*/ 	.byte	0x00, 0xf0, 0x11, 0x00


	//----- nvinfo : EIATTR_KPARAM_INFO
	.align		4
.L_17:
        /*004c*/ 	.byte	0x04, 0x17
        /*004e*/ 	.short	(.L_19 - .L_18)
.L_18:
        /*0050*/ 	.word	0x00000000
        /*0054*/ 	.short	0x0002
        /*0056*/ 	.short	0x0010
        /*0058*/ 	.byte	0x00, 0xf0, 0x21, 0x00


	//----- nvinfo : EIATTR_KPARAM_INFO
	.align		4
.L_19:
        /*005c*/ 	.byte	0x04, 0x17
        /*005e*/ 	.short	(.L_21 - .L_20)
.L_20:
        /*0060*/ 	.word	0x00000000
        /*0064*/ 	.short	0x0001
        /*0066*/ 	.short	0x0008
        /*0068*/ 	.byte	0x00, 0xf0, 0x21, 0x00


	//----- nvinfo : EIATTR_KPARAM_INFO
	.align		4
.L_21:
        /*006c*/ 	.byte	0x04, 0x17
        /*006e*/ 	.short	(.L_23 - .L_22)
.L_22:
        /*0070*/ 	.word	0x00000000
        /*0074*/ 	.short	0x0000
        /*0076*/ 	.short	0x0000
        /*0078*/ 	.byte	0x00, 0xf0, 0x21, 0x00


	//----- nvinfo : EIATTR_MAXREG_COUNT
	.align		4
.L_23:
        /*007c*/ 	.byte	0x03, 0x1b
        /*007e*/ 	.short	0x00ff


	//----- nvinfo : EIATTR_EXIT_INSTR_OFFSETS
	.align		4
        /*0080*/ 	.byte	0x04, 0x1c
        /*0082*/ 	.short	(.L_25 - .L_24)


	//   ....[0]....
.L_24:
        /*0084*/ 	.word	0x00000090


	//   ....[1]....
        /*0088*/ 	.word	0x000005c0
.L_25:


//--------------------- .nv.rel.action            --------------------------
	.section	.nv.rel.action,"",@"SHT_CUDA_RELOCINFO"
	.align	8
	.sectionentsize	8
        /*0000*/ 	.byte	0x73, 0x00, 0x00, 0x00, 0x00, 0x00, 0x00, 0x00, 0x00, 0x00, 0x00, 0x11, 0x25, 0x00, 0x05, 0x36


//--------------------- .nv.constant0._Z28matrix_multiplication_kernelPKiS0_Piiii --------------------------
	.section	.nv.constant0._Z28matrix_multiplication_kernelPKiS0_Piiii,"a",@progbits
	.align	4
.nv.constant0._Z28matrix_multiplication_kernelPKiS0_Piiii:
	.zero		388


//--------------------- .text._Z28matrix_multiplication_kernelPKiS0_Piiii --------------------------
	.section	.text._Z28matrix_multiplication_kernelPKiS0_Piiii,"ax",@progbits
	.sectioninfo	@"SHI_REGISTERS=36"
	.align	128
        .global         _Z28matrix_multiplication_kernelPKiS0_Piiii
        .type           _Z28matrix_multiplication_kernelPKiS0_Piiii,@function
        .size           _Z28matrix_multiplication_kernelPKiS0_Piiii,(.L_x_5 - _Z28matrix_multiplication_kernelPKiS0_Piiii)
        .other          _Z28matrix_multiplication_kernelPKiS0_Piiii,@"STO_CUDA_ENTRY STV_DEFAULT"
_Z28matrix_multiplication_kernelPKiS0_Piiii:
.text._Z28matrix_multiplication_kernelPKiS0_Piiii:
[----:B------:R-:W-:-:S02]  /*0000*/  IMAD.MOV.U32 R1, RZ, RZ, c[0x0][0x28] ;  /* 0x00000a00ff017624 */ /* 0x000fc400078e00ff */
[----:B------:R-:W0:Y:S04]  /*0010*/  S2R R10, SR_CTAID.Y ;  /* 0x00000000000a7919 */ /* 0x000e280000002600 */
[----:B------:R-:W0:Y:S04]  /*0020*/  S2R R3, SR_TID.Y ;  /* 0x0000000000037919 */ /* 0x000e280000002200 */
[----:B------:R-:W1:Y:S04]  /*0030*/  S2R R11, SR_CTAID.X ;  /* 0x00000000000b7919 */ /* 0x000e680000002500 */
[----:B------:R-:W1:Y:S01]  /*0040*/  S2R R0, SR_TID.X ;  /* 0x0000000000007919 */ /* 0x000e620000002100 */
[----:B0-----:R-:W-:-:S05]  /*0050*/  IMAD R12, R10, c[0x0][0x4], R3 ;  /* 0x000001000a0c7a24 */ /* 0x001fca00078e0203 */
[----:B------:R-:W-:Y:S01]  /*0060*/  ISETP.GE.U32.AND P0, PT, R12, c[0x0][0x180], PT ;  /* 0x000060000c007a0c */ /* 0x000fe20003f06070 */
[----:B-1----:R-:W-:-:S05]  /*0070*/  IMAD R13, R11, c[0x0][0x0], R0 ;  /* 0x000000000b0d7a24 */ /* 0x002fca00078e0200 */
[----:B------:R-:W-:-:S13]  /*0080*/  ISETP.GE.U32.OR P0, PT, R13, c[0x0][0x178], P0 ;  /* 0x00005e000d007a0c */ /* 0x000fda0000706470 */
[----:B------:R-:W-:Y:S05]  /*0090*/  @P0 EXIT ;  /* 0x000000000000094d */ /* 0x000fea0003800000 */
[----:B------:R-:W-:Y:S01]  /*00a0*/  ISETP.NE.AND P0, PT, RZ, c[0x0][0x17c], PT ;  /* 0x00005f00ff007a0c */ /* 0x000fe20003f05270 */
[----:B------:R-:W-:Y:S01]  /*00b0*/  ULDC.64 UR4, c[0x0][0x118] ;  /* 0x0000460000047ab9 */ /* 0x000fe20000000a00 */
[----:B------:R-:W-:-:S11]  /*00c0*/  IMAD.MOV.U32 R0, RZ, RZ, RZ ;  /* 0x000000ffff007224 */ /* 0x000fd600078e00ff */
[----:B------:R-:W-:Y:S05]  /*00d0*/  @!P0 BRA `(.L_x_0) ;  /* 0x0000040000008947 */ /* 0x000fea0003800000 */
[----:B------:R-:W-:Y:S01]  /*00e0*/  MOV R14, c[0x0][0x17c] ;  /* 0x00005f00000e7a02 */ /* 0x000fe20000000f00 */
[----:B------:R-:W-:-:S03]  /*00f0*/  IMAD.MOV.U32 R15, RZ, RZ, RZ ;  /* 0x000000ffff0f7224 */ /* 0x000fc600078e00ff */
[C---:B------:R-:W-:Y:S02]  /*0100*/  IADD3 R0, R14.reuse, -0x1, RZ ;  /* 0xffffffff0e007810 */ /* 0x040fe40007ffe0ff */
[----:B------:R-:W-:Y:S02]  /*0110*/  LOP3.LUT R14, R14, 0x3, RZ, 0xc0, !PT ;  /* 0x000000030e0e7812 */ /* 0x000fe400078ec0ff */
[----:B------:R-:W-:Y:S02]  /*0120*/  ISETP.GE.U32.AND P1, PT, R0, 0x3, PT ;  /* 0x000000030000780c */ /* 0x000fe40003f26070 */
[----:B------:R-:W-:Y:S02]  /*0130*/  ISETP.NE.AND P0, PT, R14, RZ, PT ;  /* 0x000000ff0e00720c */ /* 0x000fe40003f05270 */
[----:B------:R-:W-:-:S09]  /*0140*/  MOV R0, RZ ;  /* 0x000000ff00007202 */ /* 0x000fd20000000f00 */
[----:B------:R-:W-:Y:S05]  /*0150*/  @!P1 BRA `(.L_x_1) ;  /* 0x000002a000009947 */ /* 0x000fea0003800000 */
[----:B------:R-:W-:Y:S01]  /*0160*/  IADD3 R3, R3, c[0x0][0x180], RZ ;  /* 0x0000600003037a10 */ /* 0x000fe20007ffe0ff */
[----:B------:R-:W-:Y:S01]  /*0170*/  IMAD.MOV.U32 R2, RZ, RZ, 0x3 ;  /* 0x00000003ff027424 */ /* 0x000fe200078e00ff */
[----:B------:R-:W-:Y:S01]  /*0180*/  MOV R23, c[0x0][0x180] ;  /* 0x0000600000177a02 */ /* 0x000fe20000000f00 */
[----:B------:R-:W-:Y:S01]  /*0190*/  IMAD.MOV.U32 R24, RZ, RZ, R12 ;  /* 0x000000ffff187224 */ /* 0x000fe200078e000c */
[----:B------:R-:W-:Y:S01]  /*01a0*/  IADD3 R22, R14, -c[0x0][0x17c], RZ ;  /* 0x80005f000e167a10 */ /* 0x000fe20007ffe0ff */
[----:B------:R-:W-:Y:S01]  /*01b0*/  IMAD R30, R10, c[0x0][0x4], R3 ;  /* 0x000001000a1e7a24 */ /* 0x000fe200078e0203 */
[----:B------:R-:W-:Y:S01]  /*01c0*/  LEA R26, R23, R12, 0x1 ;  /* 0x0000000c171a7211 */ /* 0x000fe200078e08ff */
[----:B------:R-:W-:Y:S02]  /*01d0*/  IMAD R25, R13, c[0x0][0x178], R2 ;  /* 0x00005e000d197a24 */ /* 0x000fe400078e0202 */
[----:B------:R-:W-:-:S03]  /*01e0*/  IMAD R28, R23, 0x3, R12 ;  /* 0x00000003171c7824 */ /* 0x000fc600078e020c */
.L_x_2:
[C---:B------:R-:W-:Y:S01]  /*01f0*/  IADD3 R32, R25.reuse, -0x3, RZ ;  /* 0xfffffffd19207810 */ /* 0x040fe20007ffe0ff */
[----:B------:R-:W-:Y:S01]  /*0200*/  IMAD.MOV.U32 R19, RZ, RZ, 0x4 ;  /* 0x00000004ff137424 */ /* 0x000fe200078e00ff */
[----:B------:R-:W-:-:S02]  /*0210*/  IADD3 R4, R25, -0x2, RZ ;  /* 0xfffffffe19047810 */ /* 0x000fc40007ffe0ff */
[----:B------:R-:W-:Y:S01]  /*0220*/  IADD3 R8, R25, -0x1, RZ ;  /* 0xffffffff19087810 */ /* 0x000fe20007ffe0ff */
[----:B------:R-:W-:-:S04]  /*0230*/  IMAD.WIDE.U32 R20, R24, R19, c[0x0][0x168] ;  /* 0x00005a0018147625 */ /* 0x000fc800078e0013 */
[-C--:B------:R-:W-:Y:S02]  /*0240*/  IMAD.WIDE.U32 R32, R32, R19.reuse, c[0x0][0x160] ;  /* 0x0000580020207625 */ /* 0x080fe400078e0013 */
[----:B------:R-:W2:Y:S04]  /*0250*/  LDG.E R20, [R20.64] ;  /* 0x0000000414147981 */ /* 0x000ea8000c1e1900 */
[----:B------:R-:W2:Y:S01]  /*0260*/  LDG.E R27, [R32.64] ;  /* 0x00000004201b7981 */ /* 0x000ea2000c1e1900 */
[----:B------:R-:W-:-:S04]  /*0270*/  IMAD.WIDE.U32 R4, R4, R19, c[0x0][0x160] ;  /* 0x0000580004047625 */ /* 0x000fc800078e0013 */
[-C--:B------:R-:W-:Y:S02]  /*0280*/  IMAD.WIDE.U32 R6, R30, R19.reuse, c[0x0][0x168] ;  /* 0x00005a001e067625 */ /* 0x080fe400078e0013 */
[----:B------:R-:W3:Y:S02]  /*0290*/  LDG.E R4, [R4.64] ;  /* 0x0000000404047981 */ /* 0x000ee4000c1e1900 */
[-C--:B------:R-:W-:Y:S02]  /*02a0*/  IMAD.WIDE.U32 R8, R8, R19.reuse, c[0x0][0x160] ;  /* 0x0000580008087625 */ /* 0x080fe400078e0013 */
[----:B------:R-:W3:Y:S02]  /*02b0*/  LDG.E R7, [R6.64] ;  /* 0x0000000406077981 */ /* 0x000ee4000c1e1900 */
[-C--:B------:R-:W-:Y:S02]  /*02c0*/  IMAD.WIDE.U32 R2, R26, R19.reuse, c[0x0][0x168] ;  /* 0x00005a001a027625 */ /* 0x080fe400078e0013 */
[----:B------:R-:W4:Y:S02]  /*02d0*/  LDG.E R8, [R8.64] ;  /* 0x0000000408087981 */ /* 0x000f24000c1e1900 */
[----:B------:R-:W-:-:S02]  /*02e0*/  IMAD.WIDE.U32 R16, R25, R19, c[0x0][0x160] ;  /* 0x0000580019107625 */ /* 0x000fc400078e0013 */
[----:B------:R-:W4:Y:S02]  /*02f0*/  LDG.E R3, [R2.64] ;  /* 0x0000000402037981 */ /* 0x000f24000c1e1900 */
[----:B------:R-:W-:Y:S02]  /*0300*/  IMAD.WIDE.U32 R18, R28, R19, c[0x0][0x168] ;  /* 0x00005a001c127625 */ /* 0x000fe400078e0013 */
[----:B------:R-:W5:Y:S04]  /*0310*/  LDG.E R16, [R16.64] ;  /* 0x0000000410107981 */ /* 0x000f68000c1e1900 */
[----:B------:R-:W5:Y:S01]  /*0320*/  LDG.E R19, [R18.64] ;  /* 0x0000000412137981 */ /* 0x000f62000c1e1900 */
[----:B------:R-:W-:Y:S01]  /*0330*/  IADD3 R15, R15, 0x4, RZ ;  /* 0x000000040f0f7810 */ /* 0x000fe20007ffe0ff */
[C---:B------:R-:W-:Y:S01]  /*0340*/  IMAD R30, R23.reuse, 0x4, R30 ;  /* 0x00000004171e7824 */ /* 0x040fe200078e021e */
[C---:B------:R-:W-:Y:S01]  /*0350*/  LEA R26, R23.reuse, R26, 0x2 ;  /* 0x0000001a171a7211 */ /* 0x040fe200078e10ff */
[----:B------:R-:W-:Y:S01]  /*0360*/  IMAD R24, R23, 0x4, R24 ;  /* 0x0000000417187824 */ /* 0x000fe200078e0218 */
[----:B------:R-:W-:-:S02]  /*0370*/  IADD3 R25, R25, 0x4, RZ ;  /* 0x0000000419197810 */ /* 0x000fc40007ffe0ff */
[----:B------:R-:W-:Y:S01]  /*0380*/  LEA R28, R23, R28, 0x2 ;  /* 0x0000001c171c7211 */ /* 0x000fe200078e10ff */
[----:B--2---:R-:W-:Y:S01]  /*0390*/  IMAD R20, R20, R27, R0 ;  /* 0x0000001b14147224 */ /* 0x004fe200078e0200 */
[----:B------:R-:W-:-:S04]  /*03a0*/  IADD3 R0, R22, R15, RZ ;  /* 0x0000000f16007210 */ /* 0x000fc80007ffe0ff */
[----:B------:R-:W-:Y:S01]  /*03b0*/  ISETP.NE.AND P1, PT, R0, RZ, PT ;  /* 0x000000ff0000720c */ /* 0x000fe20003f25270 */
[----:B---3--:R-:W-:-:S04]  /*03c0*/  IMAD R4, R7, R4, R20 ;  /* 0x0000000407047224 */ /* 0x008fc800078e0214 */
[----:B----4-:R-:W-:-:S04]  /*03d0*/  IMAD R4, R3, R8, R4 ;  /* 0x0000000803047224 */ /* 0x010fc800078e0204 */
[----:B-----5:R-:W-:-:S04]  /*03e0*/  IMAD R0, R19, R16, R4 ;  /* 0x0000001013007224 */ /* 0x020fc800078e0204 */
[----:B------:R-:W-:Y:S05]  /*03f0*/  @P1 BRA `(.L_x_2) ;  /* 0xfffffdf000001947 */ /* 0x000fea000383ffff */
.L_x_1:
[----:B------:R-:W-:Y:S05]  /*0400*/  @!P0 BRA `(.L_x_0) ;  /* 0x000000d000008947 */ /* 0x000fea0003800000 */
[----:B------:R-:W-:Y:S02]  /*0410*/  IMAD R6, R15, c[0x0][0x180], R12 ;  /* 0x000060000f067a24 */ /* 0x000fe400078e020c */
[----:B------:R-:W-:-:S02]  /*0420*/  IMAD R15, R13, c[0x0][0x178], R15 ;  /* 0x00005e000d0f7a24 */ /* 0x000fc400078e020f */
.L_x_3:
[----:B------:R-:W-:-:S04]  /*0430*/  IMAD.MOV.U32 R4, RZ, RZ, 0x4 ;  /* 0x00000004ff047424 */ /* 0x000fc800078e00ff */
[----:B------:R-:W-:-:S04]  /*0440*/  IMAD.WIDE.U32 R2, R15, R4, c[0x0][0x160] ;  /* 0x000058000f027625 */ /* 0x000fc800078e0004 */
[----:B------:R-:W-:Y:S02]  /*0450*/  IMAD.WIDE.U32 R4, R6, R4, c[0x0][0x168] ;  /* 0x00005a0006047625 */ /* 0x000fe400078e0004 */
[----:B------:R-:W2:Y:S04]  /*0460*/  LDG.E R2, [R2.64] ;  /* 0x0000000402027981 */ /* 0x000ea8000c1e1900 */
[----:B------:R-:W2:Y:S01]  /*0470*/  LDG.E R5, [R4.64] ;  /* 0x0000000404057981 */ /* 0x000ea2000c1e1900 */
[----:B------:R-:W-:Y:S02]  /*0480*/  IADD3 R14, R14, -0x1, RZ ;  /* 0xffffffff0e0e7810 */ /* 0x000fe40007ffe0ff */
[----:B------:R-:W-:Y:S02]  /*0490*/  IADD3 R15, R15, 0x1, RZ ;  /* 0x000000010f0f7810 */ /* 0x000fe40007ffe0ff */
[----:B------:R-:W-:-:S02]  /*04a0*/  ISETP.NE.AND P0, PT, R14, RZ, PT ;  /* 0x000000ff0e00720c */ /* 0x000fc40003f05270 */
[----:B------:R-:W-:Y:S01]  /*04b0*/  IADD3 R6, R6, c[0x0][0x180], RZ ;  /* 0x0000600006067a10 */ /* 0x000fe20007ffe0ff */
[----:B--2---:R-:W-:-:S10]  /*04c0*/  IMAD R0, R5, R2, R0 ;  /* 0x0000000205007224 */ /* 0x004fd400078e0200 */
[----:B------:R-:W-:Y:S05]  /*04d0*/  @P0 BRA `(.L_x_3) ;  /* 0xffffff5000000947 */ /* 0x000fea000383ffff */
.L_x_0:
[----:B------:R-:W0:Y:S01]  /*04e0*/  S2R R2, SR_VIRTID ;  /* 0x0000000000027919 */ /* 0x000e220000000300 */
[----:B------:R-:W-:Y:S02]  /*04f0*/  ISETP.GE.U32.AND P0, PT, R10, 0x1, PT ;  /* 0x000000010a00780c */ /* 0x000fe40003f06070 */
[----:B------:R-:W-:Y:S01]  /*0500*/  MOV R3, 0x4 ;  /* 0x0000000400037802 */ /* 0x000fe20000000f00 */
[----:B------:R-:W1:Y:S01]  /*0510*/  S2R R6, SR_LANEID ;  /* 0x0000000000067919 */ /* 0x000e620000000000 */
[----:B------:R-:W-:Y:S02]  /*0520*/  ISETP.LT.U32.AND P0, PT, R11, 0x1, !P0 ;  /* 0x000000010b00780c */ /* 0x000fe40004701070 */
[----:B0-----:R-:W-:Y:S01]  /*0530*/  SHF.R.U32.HI R4, RZ, 0x8, R2 ;  /* 0x00000008ff047819 */ /* 0x001fe20000011602 */
[----:B------:R-:W-:-:S03]  /*0540*/  IMAD R2, R13, c[0x0][0x178], R12 ;  /* 0x00005e000d027a24 */ /* 0x000fc600078e020c */
[----:B------:R-:W-:Y:S01]  /*0550*/  SGXT.U32 R4, R4, 0x7 ;  /* 0x000000070404781a */ /* 0x000fe20000000000 */
[----:B------:R-:W-:-:S03]  /*0560*/  IMAD.WIDE.U32 R2, R2, R3, c[0x0][0x170] ;  /* 0x00005c0002027625 */ /* 0x000fc600078e0003 */
[----:B------:R-:W-:Y:S02]  /*0570*/  ISETP.EQ.U32.AND P0, PT, R4, RZ, P0 ;  /* 0x000000ff0400720c */ /* 0x000fe40000702070 */
[----:B------:R-:W-:Y:S02]  /*0580*/  LOP3.LUT R5, R2, 0x100000, RZ, 0x3c, !PT ;  /* 0x0010000002057812 */ /* 0x000fe400078e3cff */
[----:B-1----:R-:W-:-:S04]  /*0590*/  ISETP.LT.U32.AND P0, PT, R6, RZ, P0 ;  /* 0x000000ff0600720c */ /* 0x002fc80000701070 */
[----:B------:R-:W-:-:S05]  /*05a0*/  SEL R2, R5, R2, P0 ;  /* 0x0000000205027207 */ /* 0x000fca0000000000 */
[----:B------:R-:W-:Y:S01]  /*05b0*/  STG.E [R2.64], R0 ;  /* 0x0000000002007986 */ /* 0x000fe2000c101904 */
[----:B------:R-:W-:Y:S05]  /*05c0*/  EXIT ;  /* 0x000000000000794d */ /* 0x000fea0003800000 */
.L_x_4:
[----:B------:R-:W-:-:S00]  /*05d0*/  BRA `(.L_x_4) ;  /* 0xfffffff000007947 */ /* 0x000fc0000383ffff */
[----:B------:R-:W-:-:S00]  /*05e0*/  NOP ;  /* 0x0000000000007918 */ /* 0x000fc00000000000 */
        /* <DEDUP_REMOVED lines=9> */
.L_x_5:
